//
// Generated by NVIDIA NVVM Compiler
//
// Compiler Build ID: CL-36424714
// Cuda compilation tools, release 13.0, V13.0.88
// Based on NVVM 20.0.0
//

.version 9.0
.target sm_100
.address_size 64

	// .globl	_Z10add_kernelPfS_S_i

.visible .entry _Z10add_kernelPfS_S_i(
	.param .u64 .ptr .align 1 _Z10add_kernelPfS_S_i_param_0,
	.param .u64 .ptr .align 1 _Z10add_kernelPfS_S_i_param_1,
	.param .u64 .ptr .align 1 _Z10add_kernelPfS_S_i_param_2,
	.param .u32 _Z10add_kernelPfS_S_i_param_3
)
{
	.reg .pred 	%p<2>;
	.reg .b32 	%r<6>;
	.reg .b32 	%f<4>;
	.reg .b64 	%rd<11>;

	ld.param.u64 	%rd1, [_Z10add_kernelPfS_S_i_param_0];
	ld.param.u64 	%rd2, [_Z10add_kernelPfS_S_i_param_1];
	ld.param.u64 	%rd3, [_Z10add_kernelPfS_S_i_param_2];
	ld.param.u32 	%r2, [_Z10add_kernelPfS_S_i_param_3];
	mov.u32 	%r3, %ctaid.x;
	mov.u32 	%r4, %ntid.x;
	mov.u32 	%r5, %tid.x;
	mad.lo.s32 	%r1, %r3, %r4, %r5;
	setp.ge.s32 	%p1, %r1, %r2;
	@%p1 bra 	$L__BB0_2;
	cvta.to.global.u64 	%rd4, %rd1;
	cvta.to.global.u64 	%rd5, %rd2;
	cvta.to.global.u64 	%rd6, %rd3;
	mul.wide.s32 	%rd7, %r1, 4;
	add.s64 	%rd8, %rd4, %rd7;
	ld.global.f32 	%f1, [%rd8];
	add.s64 	%rd9, %rd5, %rd7;
	ld.global.f32 	%f2, [%rd9];
	add.f32 	%f3, %f1, %f2;
	add.s64 	%rd10, %rd6, %rd7;
	st.global.f32 	[%rd10], %f3;
$L__BB0_2:
	ret;

}
	// .globl	_Z22move_nodes_fast_kernelPjS_PfS_ii
.visible .entry _Z22move_nodes_fast_kernelPjS_PfS_ii(
	.param .u64 .ptr .align 1 _Z22move_nodes_fast_kernelPjS_PfS_ii_param_0,
	.param .u64 .ptr .align 1 _Z22move_nodes_fast_kernelPjS_PfS_ii_param_1,
	.param .u64 .ptr .align 1 _Z22move_nodes_fast_kernelPjS_PfS_ii_param_2,
	.param .u64 .ptr .align 1 _Z22move_nodes_fast_kernelPjS_PfS_ii_param_3,
	.param .u32 _Z22move_nodes_fast_kernelPjS_PfS_ii_param_4,
	.param .u32 _Z22move_nodes_fast_kernelPjS_PfS_ii_param_5
)
{
	.reg .b32 	%r<3>;
	.reg .b64 	%rd<5>;

	ld.param.u64 	%rd1, [_Z22move_nodes_fast_kernelPjS_PfS_ii_param_3];
	cvta.to.global.u64 	%rd2, %rd1;
	mov.u32 	%r1, %tid.x;
	mul.wide.u32 	%rd3, %r1, 4;
	add.s64 	%rd4, %rd2, %rd3;
	mov.b32 	%r2, 1;
	st.global.u32 	[%rd4], %r2;
	ret;

}


// ===== COMPILED SASS (sm_100) =====

	.target	sm_100

	.elftype	@"ET_EXEC"


//--------------------- .note.nv.tkinfo           --------------------------
	.section	.note.nv.tkinfo,"",@"SHT_NOTE"
	.sectionflags	@"SHF_NOTE_NV_TKINFO"
	.tkinfo
        /*0018*/ 	.word	0x00000002
        /*0030*/ 	.string	""
        /*0030*/ 	.string	"ptxas"
        /*0030*/ 	.string	"Cuda compilation tools, release 13.0, V13.0.88"
        /*0030*/ 	.string	"Build cuda_13.0.r13.0/compiler.36424714_0"
        /*0030*/ 	.string	"-arch sm_100 -m 64 "



//--------------------- .note.nv.cuinfo           --------------------------
	.section	.note.nv.cuinfo,"",@"SHT_NOTE"
	.sectionflags	@"SHF_NOTE_NV_CUINFO"
        /*0018*/ 	.short	0x0002
        /*001a*/ 	.short	0x0064
        /*001c*/ 	.short	0x0082
	.zero		2


//--------------------- .nv.info                  --------------------------
	.section	.nv.info,"",@"SHT_CUDA_INFO"
	.align	4


	//----- nvinfo : EIATTR_REGCOUNT
	.align		4
        /*0000*/ 	.byte	0x04, 0x2f
        /*0002*/ 	.short	(.L_1 - .L_0)
	.align		4
.L_0:
        /*0004*/ 	.word	index@(_Z10add_kernelPfS_S_i)
        /*0008*/ 	.word	0x0000000c


	//----- nvinfo : EIATTR_FRAME_SIZE
	.align		4
.L_1:
        /*000c*/ 	.byte	0x04, 0x11
        /*000e*/ 	.short	(.L_3 - .L_2)
	.align		4
.L_2:
        /*0010*/ 	.word	index@(_Z10add_kernelPfS_S_i)
        /*0014*/ 	.word	0x00000000


	//----- nvinfo : EIATTR_REGCOUNT
	.align		4
.L_3:
        /*0018*/ 	.byte	0x04, 0x2f
        /*001a*/ 	.short	(.L_5 - .L_4)
	.align		4
.L_4:
        /*001c*/ 	.word	index@(_Z22move_nodes_fast_kernelPjS_PfS_ii)
        /*0020*/ 	.word	0x0000000a


	//----- nvinfo : EIATTR_FRAME_SIZE
	.align		4
.L_5:
        /*0024*/ 	.byte	0x04, 0x11
        /*0026*/ 	.short	(.L_7 - .L_6)
	.align		4
.L_6:
        /*0028*/ 	.word	index@(_Z22move_nodes_fast_kernelPjS_PfS_ii)
        /*002c*/ 	.word	0x00000000


	//----- nvinfo : EIATTR_MIN_STACK_SIZE
	.align		4
.L_7:
        /*0030*/ 	.byte	0x04, 0x12
        /*0032*/ 	.short	(.L_9 - .L_8)
	.align		4
.L_8:
        /*0034*/ 	.word	index@(_Z22move_nodes_fast_kernelPjS_PfS_ii)
        /*0038*/ 	.word	0x00000000


	//----- nvinfo : EIATTR_MIN_STACK_SIZE
	.align		4
.L_9:
        /*003c*/ 	.byte	0x04, 0x12
        /*003e*/ 	.short	(.L_11 - .L_10)
	.align		4
.L_10:
        /*0040*/ 	.word	index@(_Z10add_kernelPfS_S_i)
        /*0044*/ 	.word	0x00000000
.L_11:


//--------------------- .nv.compat                --------------------------
	.section	.nv.compat,"",@"SHT_CUDA_COMPAT_INFO"
	.align	4
        /*0000*/ 	.byte	0x02, 0x09, 0x00, 0x00, 0x02, 0x02, 0x01, 0x00, 0x02, 0x05, 0x05, 0x00, 0x03, 0x07, 0x01, 0x01
        /*0010*/ 	.byte	0x02, 0x03, 0x00, 0x00, 0x02, 0x06, 0x01, 0x00, 0x04, 0x0b, 0x08, 0x00, 0x09, 0x00, 0x00, 0x00
        /*0020*/ 	.byte	0x00, 0x00, 0x00, 0x00


//--------------------- .nv.info._Z22move_nodes_fast_kernelPjS_PfS_ii --------------------------
	.section	.nv.info._Z22move_nodes_fast_kernelPjS_PfS_ii,"",@"SHT_CUDA_INFO"
	.sectionflags	@""
	.align	4


	//----- nvinfo : EIATTR_CUDA_API_VERSION
	.align		4
        /*0000*/ 	.byte	0x04, 0x37
        /*0002*/ 	.short	(.L_13 - .L_12)
.L_12:
        /*0004*/ 	.word	0x00000082


	//----- nvinfo : EIATTR_KPARAM_INFO
	.align		4
.L_13:
        /*0008*/ 	.byte	0x04, 0x17
        /*000a*/ 	.short	(.L_15 - .L_14)
.L_14:
        /*000c*/ 	.word	0x00000000
        /*0010*/ 	.short	0x0005
        /*0012*/ 	.short	0x0024
        /*0014*/ 	.byte	0x00, 0xf0, 0x11, 0x00


	//----- nvinfo : EIATTR_KPARAM_INFO
	.align		4
.L_15:
        /*0018*/ 	.byte	0x04, 0x17
        /*001a*/ 	.short	(.L_17 - .L_16)
.L_16:
        /*001c*/ 	.word	0x00000000
        /*0020*/ 	.short	0x0004
        /*0022*/ 	.short	0x0020
        /*0024*/ 	.byte	0x00, 0xf0, 0x11, 0x00


	//----- nvinfo : EIATTR_KPARAM_INFO
	.align		4
.L_17:
        /*0028*/ 	.byte	0x04, 0x17
        /*002a*/ 	.short	(.L_19 - .L_18)
.L_18:
        /*002c*/ 	.word	0x00000000
        /*0030*/ 	.short	0x0003
        /*0032*/ 	.short	0x0018
        /*0034*/ 	.byte	0x00, 0xf5, 0x21, 0x00


	//----- nvinfo : EIATTR_KPARAM_INFO
	.align		4
.L_19:
        /*0038*/ 	.byte	0x04, 0x17
        /*003a*/ 	.short	(.L_21 - .L_20)
.L_20:
        /*003c*/ 	.word	0x00000000
        /*0040*/ 	.short	0x0002
        /*0042*/ 	.short	0x0010
        /*0044*/ 	.byte	0x00, 0xf5, 0x21, 0x00


	//----- nvinfo : EIATTR_KPARAM_INFO
	.align		4
.L_21:
        /*0048*/ 	.byte	0x04, 0x17
        /*004a*/ 	.short	(.L_23 - .L_22)
.L_22:
        /*004c*/ 	.word	0x00000000
        /*0050*/ 	.short	0x0001
        /*0052*/ 	.short	0x0008
        /*0054*/ 	.byte	0x00, 0xf5, 0x21, 0x00


	//----- nvinfo : EIATTR_KPARAM_INFO
	.align		4
.L_23:
        /*0058*/ 	.byte	0x04, 0x17
        /*005a*/ 	.short	(.L_25 - .L_24)
.L_24:
        /*005c*/ 	.word	0x00000000
        /*0060*/ 	.short	0x0000
        /*0062*/ 	.short	0x0000
        /*0064*/ 	.byte	0x00, 0xf5, 0x21, 0x00


	//----- nvinfo : EIATTR_SPARSE_MMA_MASK
	.align		4
.L_25:
        /*0068*/ 	.byte	0x03, 0x50
        /*006a*/ 	.short	0x0000


	//----- nvinfo : EIATTR_MAXREG_COUNT
	.align		4
        /*006c*/ 	.byte	0x03, 0x1b
        /*006e*/ 	.short	0x00ff


	//----- nvinfo : EIATTR_MERCURY_ISA_VERSION
	.align		4
        /*0070*/ 	.byte	0x03, 0x5f
        /*0072*/ 	.short	0x0101


	//----- nvinfo : EIATTR_VRC_CTA_INIT_COUNT
	.align		4
        /*0074*/ 	.byte	0x02, 0x4a
	.zero		1
	.zero		1


	//----- nvinfo : EIATTR_EXIT_INSTR_OFFSETS
	.align		4
        /*0078*/ 	.byte	0x04, 0x1c
        /*007a*/ 	.short	(.L_27 - .L_26)


	//   ....[0]....
.L_26:
        /*007c*/ 	.word	0x00000070


	//----- nvinfo : EIATTR_CBANK_PARAM_SIZE
	.align		4
.L_27:
        /*0080*/ 	.byte	0x03, 0x19
        /*0082*/ 	.short	0x0028


	//----- nvinfo : EIATTR_PARAM_CBANK
	.align		4
        /*0084*/ 	.byte	0x04, 0x0a
        /*0086*/ 	.short	(.L_29 - .L_28)
	.align		4
.L_28:
        /*0088*/ 	.word	index@(.nv.constant0._Z22move_nodes_fast_kernelPjS_PfS_ii)
        /*008c*/ 	.short	0x0380
        /*008e*/ 	.short	0x0028


	//----- nvinfo : EIATTR_SW_WAR
	.align		4
.L_29:
        /*0090*/ 	.byte	0x04, 0x36
        /*0092*/ 	.short	(.L_31 - .L_30)
.L_30:
        /*0094*/ 	.word	0x00000008
.L_31:


//--------------------- .nv.info._Z10add_kernelPfS_S_i --------------------------
	.section	.nv.info._Z10add_kernelPfS_S_i,"",@"SHT_CUDA_INFO"
	.sectionflags	@""
	.align	4


	//----- nvinfo : EIATTR_CUDA_API_VERSION
	.align		4
        /*0000*/ 	.byte	0x04, 0x37
        /*0002*/ 	.short	(.L_33 - .L_32)
.L_32:
        /*0004*/ 	.word	0x00000082


	//----- nvinfo : EIATTR_KPARAM_INFO
	.align		4
.L_33:
        /*0008*/ 	.byte	0x04, 0x17
        /*000a*/ 	.short	(.L_35 - .L_34)
.L_34:
        /*000c*/ 	.word	0x00000000
        /*0010*/ 	.short	0x0003
        /*0012*/ 	.short	0x0018
        /*0014*/ 	.byte	0x00, 0xf0, 0x11, 0x00


	//----- nvinfo : EIATTR_KPARAM_INFO
	.align		4
.L_35:
        /*0018*/ 	.byte	0x04, 0x17
        /*001a*/ 	.short	(.L_37 - .L_36)
.L_36:
        /*001c*/ 	.word	0x00000000
        /*0020*/ 	.short	0x0002
        /*0022*/ 	.short	0x0010
        /*0024*/ 	.byte	0x00, 0xf5, 0x21, 0x00


	//----- nvinfo : EIATTR_KPARAM_INFO
	.align		4
.L_37:
        /*0028*/ 	.byte	0x04, 0x17
        /*002a*/ 	.short	(.L_39 - .L_38)
.L_38:
        /*002c*/ 	.word	0x00000000
        /*0030*/ 	.short	0x0001
        /*0032*/ 	.short	0x0008
        /*0034*/ 	.byte	0x00, 0xf5, 0x21, 0x00


	//----- nvinfo : EIATTR_KPARAM_INFO
	.align		4
.L_39:
        /*0038*/ 	.byte	0x04, 0x17
        /*003a*/ 	.short	(.L_41 - .L_40)
.L_40:
        /*003c*/ 	.word	0x00000000
        /*0040*/ 	.short	0x0000
        /*0042*/ 	.short	0x0000
        /*0044*/ 	.byte	0x00, 0xf5, 0x21, 0x00


	//----- nvinfo : EIATTR_SPARSE_MMA_MASK
	.align		4
.L_41:
        /*0048*/ 	.byte	0x03, 0x50
        /*004a*/ 	.short	0x0000


	//----- nvinfo : EIATTR_MAXREG_COUNT
	.align		4
        /*004c*/ 	.byte	0x03, 0x1b
        /*004e*/ 	.short	0x00ff


	//----- nvinfo : EIATTR_MERCURY_ISA_VERSION
	.align		4
        /*0050*/ 	.byte	0x03, 0x5f
        /*0052*/ 	.short	0x0101


	//----- nvinfo : EIATTR_VRC_CTA_INIT_COUNT
	.align		4
        /*0054*/ 	.byte	0x02, 0x4a
	.zero		1
	.zero		1


	//----- nvinfo : EIATTR_EXIT_INSTR_OFFSETS
	.align		4
        /*0058*/ 	.byte	0x04, 0x1c
        /*005a*/ 	.short	(.L_43 - .L_42)


	//   ....[0]....
.L_42:
        /*005c*/ 	.word	0x00000070


	//   ....[1]....
        /*0060*/ 	.word	0x00000130


	//----- nvinfo : EIATTR_CBANK_PARAM_SIZE
	.align		4
.L_43:
        /*0064*/ 	.byte	0x03, 0x19
        /*0066*/ 	.short	0x001c


	//----- nvinfo : EIATTR_PARAM_CBANK
	.align		4
        /*0068*/ 	.byte	0x04, 0x0a
        /*006a*/ 	.short	(.L_45 - .L_44)
	.align		4
.L_44:
        /*006c*/ 	.word	index@(.nv.constant0._Z10add_kernelPfS_S_i)
        /*0070*/ 	.short	0x0380
        /*0072*/ 	.short	0x001c


	//----- nvinfo : EIATTR_SW_WAR
	.align		4
.L_45:
        /*0074*/ 	.byte	0x04, 0x36
        /*0076*/ 	.short	(.L_47 - .L_46)
.L_46:
        /*0078*/ 	.word	0x00000008
.L_47:


//--------------------- .nv.callgraph             --------------------------
	.section	.nv.callgraph,"",@"SHT_CUDA_CALLGRAPH"
	.align	4
	.sectionentsize	8
	.align		4
        /*0000*/ 	.word	0x00000000
	.align		4
        /*0004*/ 	.word	0xffffffff
	.align		4
        /*0008*/ 	.word	0x00000000
	.align		4
        /*000c*/ 	.word	0xfffffffe
	.align		4
        /*0010*/ 	.word	0x00000000
	.align		4
        /*0014*/ 	.word	0xfffffffd
	.align		4
        /*0018*/ 	.word	0x00000000
	.align		4
        /*001c*/ 	.word	0xfffffffc


//--------------------- .text._Z22move_nodes_fast_kernelPjS_PfS_ii --------------------------
	.section	.text._Z22move_nodes_fast_kernelPjS_PfS_ii,"ax",@progbits
	.align	128
        .global         _Z22move_nodes_fast_kernelPjS_PfS_ii
        .type           _Z22move_nodes_fast_kernelPjS_PfS_ii,@function
        .size           _Z22move_nodes_fast_kernelPjS_PfS_ii,(.L_x_2 - _Z22move_nodes_fast_kernelPjS_PfS_ii)
        .other          _Z22move_nodes_fast_kernelPjS_PfS_ii,@"STO_CUDA_ENTRY STV_DEFAULT"
_Z22move_nodes_fast_kernelPjS_PfS_ii:
.text._Z22move_nodes_fast_kernelPjS_PfS_ii:
[----:B------:R-:W-:Y:S01]  /*0000*/  LDC R1, c[0x0][0x37c] ;  /* 0x0000df00ff017b82 */ /* 0x000fe20000000800 */
[----:B------:R-:W0:Y:S07]  /*0010*/  S2R R5, SR_TID.X ;  /* 0x0000000000057919 */ /* 0x000e2e0000002100 */
[----:B------:R-:W0:Y:S01]  /*0020*/  LDC.64 R2, c[0x0][0x398] ;  /* 0x0000e600ff027b82 */ /* 0x000e220000000a00 */
[----:B------:R-:W1:Y:S01]  /*0030*/  LDCU.64 UR4, c[0x0][0x358] ;  /* 0x00006b00ff0477ac */ /* 0x000e620008000a00 */
[----:B------:R-:W-:-:S02]  /*0040*/  HFMA2 R7, -RZ, RZ, 0, 5.9604644775390625e-08 ;  /* 0x00000001ff077431 */ /* 0x000fc400000001ff */
[----:B0-----:R-:W-:-:S05]  /*0050*/  IMAD.WIDE.U32 R2, R5, 0x4, R2 ;  /* 0x0000000405027825 */ /* 0x001fca00078e0002 */
[----:B-1----:R-:W-:Y:S01]  /*0060*/  STG.E desc[UR4][R2.64], R7 ;  /* 0x0000000702007986 */ /* 0x002fe2000c101904 */
[----:B------:R-:W-:Y:S05]  /*0070*/  EXIT ;  /* 0x000000000000794d */ /* 0x000fea0003800000 */
.L_x_0:
[----:B------:R-:W-:-:S00]  /*0080*/  BRA `(.L_x_0) ;  /* 0xfffffffc00fc7947 */ /* 0x000fc0000383ffff */
[----:B------:R-:W-:-:S00]  /*0090*/  NOP ;  /* 0x0000000000007918 */ /* 0x000fc00000000000 */
        /* <DEDUP_REMOVED lines=14> */
.L_x_2:


//--------------------- .text._Z10add_kernelPfS_S_i --------------------------
	.section	.text._Z10add_kernelPfS_S_i,"ax",@progbits
	.align	128
        .global         _Z10add_kernelPfS_S_i
        .type           _Z10add_kernelPfS_S_i,@function
        .size           _Z10add_kernelPfS_S_i,(.L_x_3 - _Z10add_kernelPfS_S_i)
        .other          _Z10add_kernelPfS_S_i,@"STO_CUDA_ENTRY STV_DEFAULT"
_Z10add_kernelPfS_S_i:
.text._Z10add_kernelPfS_S_i:
[----:B------:R-:W-:Y:S01]  /*0000*/  LDC R1, c[0x0][0x37c] ;  /* 0x0000df00ff017b82 */ /* 0x000fe20000000800 */
[----:B------:R-:W0:Y:S07]  /*0010*/  S2R R0, SR_TID.X ;  /* 0x0000000000007919 */ /* 0x000e2e0000002100 */
[----:B------:R-:W0:Y:S01]  /*0020*/  S2UR UR4, SR_CTAID.X ;  /* 0x00000000000479c3 */ /* 0x000e220000002500 */
[----:B------:R-:W1:Y:S07]  /*0030*/  LDCU UR5, c[0x0][0x398] ;  /* 0x00007300ff0577ac */ /* 0x000e6e0008000800 */
[----:B------:R-:W0:Y:S02]  /*0040*/  LDC R9, c[0x0][0x360] ;  /* 0x0000d800ff097b82 */ /* 0x000e240000000800 */
[----:B0-----:R-:W-:-:S05]  /*0050*/  IMAD R9, R9, UR4, R0 ;  /* 0x0000000409097c24 */ /* 0x001fca000f8e0200 */
[----:B-1----:R-:W-:-:S13]  /*0060*/  ISETP.GE.AND P0, PT, R9, UR5, PT ;  /* 0x0000000509007c0c */ /* 0x002fda000bf06270 */
[----:B------:R-:W-:Y:S05]  /*0070*/  @P0 EXIT ;  /* 0x000000000000094d */ /* 0x000fea0003800000 */
[----:B------:R-:W0:Y:S01]  /*0080*/  LDC.64 R2, c[0x0][0x380] ;  /* 0x0000e000ff027b82 */ /* 0x000e220000000a00 */
[----:B------:R-:W1:Y:S07]  /*0090*/  LDCU.64 UR4, c[0x0][0x358] ;  /* 0x00006b00ff0477ac */ /* 0x000e6e0008000a00 */
[----:B------:R-:W2:Y:S08]  /*00a0*/  LDC.64 R4, c[0x0][0x388] ;  /* 0x0000e200ff047b82 */ /* 0x000eb00000000a00 */
[----:B------:R-:W3:Y:S01]  /*00b0*/  LDC.64 R6, c[0x0][0x390] ;  /* 0x0000e400ff067b82 */ /* 0x000ee20000000a00 */
[----:B0-----:R-:W-:-:S06]  /*00c0*/  IMAD.WIDE R2, R9, 0x4, R2 ;  /* 0x0000000409027825 */ /* 0x001fcc00078e0202 */
[----:B-1----:R-:W4:Y:S01]  /*00d0*/  LDG.E R2, desc[UR4][R2.64] ;  /* 0x0000000402027981 */ /* 0x002f22000c1e1900 */
[----:B--2---:R-:W-:-:S06]  /*00e0*/  IMAD.WIDE R4, R9, 0x4, R4 ;  /* 0x0000000409047825 */ /* 0x004fcc00078e0204 */
[----:B------:R-:W4:Y:S01]  /*00f0*/  LDG.E R5, desc[UR4][R4.64] ;  /* 0x0000000404057981 */ /* 0x000f22000c1e1900 */
[----:B---3--:R-:W-:-:S04]  /*0100*/  IMAD.WIDE R6, R9, 0x4, R6 ;  /* 0x0000000409067825 */ /* 0x008fc800078e0206 */
[----:B----4-:R-:W-:-:S05]  /*0110*/  FADD R9, R2, R5 ;  /* 0x0000000502097221 */ /* 0x010fca0000000000 */
[----:B------:R-:W-:Y:S01]  /*0120*/  STG.E desc[UR4][R6.64], R9 ;  /* 0x0000000906007986 */ /* 0x000fe2000c101904 */
[----:B------:R-:W-:Y:S05]  /*0130*/  EXIT ;  /* 0x000000000000794d */ /* 0x000fea0003800000 */
.L_x_1:
        /* <DEDUP_REMOVED lines=12> */
.L_x_3:


//--------------------- .nv.shared.reserved.0     --------------------------
	.section	.nv.shared.reserved.0,"aw",@nobits
	.weak		__nv_reservedSMEM_offset_0_alias
	.size		__nv_reservedSMEM_offset_0_alias, 0, 64
	.other		__nv_reservedSMEM_offset_0_alias,@"STO_CUDA_RESERVED_SHARED STV_DEFAULT"
__nv_reservedSMEM_offset_0_alias:
	.zero		0
	.zero		64


//--------------------- .nv.constant0._Z22move_nodes_fast_kernelPjS_PfS_ii --------------------------
	.section	.nv.constant0._Z22move_nodes_fast_kernelPjS_PfS_ii,"a",@progbits
	.sectionflags	@""
	.align	4
.nv.constant0._Z22move_nodes_fast_kernelPjS_PfS_ii:
	.zero		936


//--------------------- .nv.constant0._Z10add_kernelPfS_S_i --------------------------
	.section	.nv.constant0._Z10add_kernelPfS_S_i,"a",@progbits
	.sectionflags	@""
	.align	4
.nv.constant0._Z10add_kernelPfS_S_i:
	.zero		924


//--------------------- SYMBOLS --------------------------

	.type		.nv.reservedSmem.offset0,@object
	.size		.nv.reservedSmem.offset0,0x4
